	.headerflags	@"EF_CUDA_TEXMODE_UNIFIED EF_CUDA_64BIT_ADDRESS EF_CUDA_ACCELERATORS EF_CUDA_SM90 EF_CUDA_VIRTUAL_SM(EF_CUDA_SM90)"
	.elftype	@"ET_EXEC"


//--------------------- .nv.info                  --------------------------
	.section	.nv.info,"",@"SHT_CUDA_INFO"
	.align	4


	//----- nvinfo : EIATTR_REGCOUNT
	.align		4
        /*0000*/ 	.byte	0x04, 0x2f
        /*0002*/ 	.short	(.L_2 - .L_1)
	.align		4
.L_1:
        /*0004*/ 	.word	index@(triton_poi_fused_convolution_gelu_10)
        /*0008*/ 	.word	0x00000020


	//----- nvinfo : EIATTR_MIN_STACK_SIZE
	.align		4
.L_2:
        /*000c*/ 	.byte	0x04, 0x12
        /*000e*/ 	.short	(.L_4 - .L_3)
	.align		4
.L_3:
        /*0010*/ 	.word	index@(triton_poi_fused_convolution_gelu_10)
        /*0014*/ 	.word	0x00000000


	//----- nvinfo : EIATTR_FRAME_SIZE
	.align		4
.L_4:
        /*0018*/ 	.byte	0x04, 0x11
        /*001a*/ 	.short	(.L_6 - .L_5)
	.align		4
.L_5:
        /*001c*/ 	.word	index@(triton_poi_fused_convolution_gelu_10)
        /*0020*/ 	.word	0x00000000


	//----- nvinfo : EIATTR_MIN_STACK_SIZE
	.align		4
.L_6:
        /*0024*/ 	.byte	0x04, 0x12
        /*0026*/ 	.short	(.L_8 - .L_7)
	.align		4
.L_7:
        /*0028*/ 	.word	index@(triton_poi_fused_convolution_gelu_10)
        /*002c*/ 	.word	0x00000000
.L_8:


//--------------------- .nv.info.triton_poi_fused_convolution_gelu_10 --------------------------
	.section	.nv.info.triton_poi_fused_convolution_gelu_10,"",@"SHT_CUDA_INFO"
	.sectionflags	@""
	.align	4


	//----- nvinfo : EIATTR_CUDA_API_VERSION
	.align		4
        /*0000*/ 	.byte	0x04, 0x37
        /*0002*/ 	.short	(.L_10 - .L_9)
.L_9:
        /*0004*/ 	.word	0x0000007c


	//----- nvinfo : EIATTR_KPARAM_INFO
	.align		4
.L_10:
        /*0008*/ 	.byte	0x04, 0x17
        /*000a*/ 	.short	(.L_12 - .L_11)
.L_11:
        /*000c*/ 	.word	0x00000000
        /*0010*/ 	.short	0x0003
        /*0012*/ 	.short	0x0018
        /*0014*/ 	.byte	0x00, 0xf0, 0x11, 0x00


	//----- nvinfo : EIATTR_KPARAM_INFO
	.align		4
.L_12:
        /*0018*/ 	.byte	0x04, 0x17
        /*001a*/ 	.short	(.L_14 - .L_13)
.L_13:
        /*001c*/ 	.word	0x00000000
        /*0020*/ 	.short	0x0002
        /*0022*/ 	.short	0x0010
        /*0024*/ 	.byte	0x00, 0xf4, 0x21, 0x00


	//----- nvinfo : EIATTR_KPARAM_INFO
	.align		4
.L_14:
        /*0028*/ 	.byte	0x04, 0x17
        /*002a*/ 	.short	(.L_16 - .L_15)
.L_15:
        /*002c*/ 	.word	0x00000000
        /*0030*/ 	.short	0x0001
        /*0032*/ 	.short	0x0008
        /*0034*/ 	.byte	0x00, 0xf4, 0x21, 0x00


	//----- nvinfo : EIATTR_KPARAM_INFO
	.align		4
.L_16:
        /*0038*/ 	.byte	0x04, 0x17
        /*003a*/ 	.short	(.L_18 - .L_17)
.L_17:
        /*003c*/ 	.word	0x00000000
        /*0040*/ 	.short	0x0000
        /*0042*/ 	.short	0x0000
        /*0044*/ 	.byte	0x00, 0xf4, 0x21, 0x00


	//----- nvinfo : EIATTR_SPARSE_MMA_MASK
	.align		4
.L_18:
        /*0048*/ 	.byte	0x03, 0x50
        /*004a*/ 	.short	0x0000


	//----- nvinfo : EIATTR_MAXREG_COUNT
	.align		4
        /*004c*/ 	.byte	0x03, 0x1b
        /*004e*/ 	.short	0x00ff


	//----- nvinfo : EIATTR_EXIT_INSTR_OFFSETS
	.align		4
        /*0050*/ 	.byte	0x04, 0x1c
        /*0052*/ 	.short	(.L_20 - .L_19)


	//   ....[0]....
.L_19:
        /*0054*/ 	.word	0x00001230


	//----- nvinfo : EIATTR_REQNTID
	.align		4
.L_20:
        /*0058*/ 	.byte	0x04, 0x10
        /*005a*/ 	.short	(.L_22 - .L_21)
.L_21:
        /*005c*/ 	.word	0x00000080
        /*0060*/ 	.word	0x00000001
        /*0064*/ 	.word	0x00000001


	//----- nvinfo : EIATTR_CBANK_PARAM_SIZE
	.align		4
.L_22:
        /*0068*/ 	.byte	0x03, 0x19
        /*006a*/ 	.short	0x001c


	//----- nvinfo : EIATTR_PARAM_CBANK
	.align		4
        /*006c*/ 	.byte	0x04, 0x0a
        /*006e*/ 	.short	(.L_24 - .L_23)
	.align		4
.L_23:
        /*0070*/ 	.word	index@(.nv.constant0.triton_poi_fused_convolution_gelu_10)
        /*0074*/ 	.short	0x0210
        /*0076*/ 	.short	0x001c


	//----- nvinfo : EIATTR_SW_WAR
	.align		4
.L_24:
        /*0078*/ 	.byte	0x04, 0x36
        /*007a*/ 	.short	(.L_26 - .L_25)
.L_25:
        /*007c*/ 	.word	0x00000008
.L_26:


//--------------------- .nv.callgraph             --------------------------
	.section	.nv.callgraph,"",@"SHT_CUDA_CALLGRAPH"
	.align	4
	.sectionentsize	8
	.align		4
        /*0000*/ 	.word	0x00000000
	.align		4
        /*0004*/ 	.word	0xffffffff
	.align		4
        /*0008*/ 	.word	0x00000000
	.align		4
        /*000c*/ 	.word	0xfffffffe
	.align		4
        /*0010*/ 	.word	0x00000000
	.align		4
        /*0014*/ 	.word	0xfffffffd
	.align		4
        /*0018*/ 	.word	0x00000000
	.align		4
        /*001c*/ 	.word	0xfffffffc


//--------------------- .nv.constant4             --------------------------
	.section	.nv.constant4,"a",@progbits
	.align	8
	.align		8
.nv.constant4:
        /*0000*/ 	.dword	_$_str


//--------------------- .text.triton_poi_fused_convolution_gelu_10 --------------------------
	.section	.text.triton_poi_fused_convolution_gelu_10,"ax",@progbits
	.align	128
        .global         triton_poi_fused_convolution_gelu_10
        .type           triton_poi_fused_convolution_gelu_10,@function
        .size           triton_poi_fused_convolution_gelu_10,(.L_x_1 - triton_poi_fused_convolution_gelu_10)
        .other          triton_poi_fused_convolution_gelu_10,@"STO_CUDA_ENTRY STV_DEFAULT"
triton_poi_fused_convolution_gelu_10:
.text.triton_poi_fused_convolution_gelu_10:
[----:B------:R-:W-:Y:S01]  /*0000*/  LDC R1, c[0x0][0x28] ;  /* 0x00000a00ff017b82 */ /* 0x000fe20000000800 */
[----:B------:R-:W1:Y:S07]  /*0010*/  S2R R0, SR_TID.X ;  /* 0x0000000000007919 */ /* 0x000e6e0000002100 */
[----:B------:R-:W2:Y:S01]  /*0020*/  LDC.64 R4, c[0x0][0x218] ;  /* 0x00008600ff047b82 */ /* 0x000ea20000000a00 */
[----:B------:R-:W-:Y:S01]  /*0030*/  ULDC.64 UR4, c[0x0][0x208] ;  /* 0x0000820000047ab9 */ /* 0x000fe20000000a00 */
[----:B------:R-:W3:Y:S06]  /*0040*/  S2R R7, SR_CTAID.X ;  /* 0x0000000000077919 */ /* 0x000eec0000002500 */
[----:B------:R-:W4:Y:S01]  /*0050*/  LDC.64 R2, c[0x0][0x210] ;  /* 0x00008400ff027b82 */ /* 0x000f220000000a00 */
[----:B------:R-:W-:Y:S01]  /*0060*/  HFMA2.MMA R21, -RZ, RZ, 0.470947265625, -12.46875 ;  /* 0x3789ca3cff157435 */ /* 0x000fe200000001ff */
[----:B------:R-:W-:Y:S01]  /*0070*/  MOV R23, 0xb9f560b9 ;  /* 0xb9f560b900177802 */ /* 0x000fe20000000f00 */
[----:B------:R-:W-:-:S02]  /*0080*/  HFMA2.MMA R25, -RZ, RZ, 0.958984375, -6.1690807342529296875e-05 ;  /* 0x3bac840bff197435 */ /* 0x000fc400000001ff */
[----:B------:R-:W-:Y:S01]  /*0090*/  HFMA2.MMA R24, -RZ, RZ, -0.74462890625, 604.5 ;  /* 0xb9f560b9ff187435 */ /* 0x000fe200000001ff */
[----:B------:R-:W-:Y:S01]  /*00a0*/  MOV R22, 0x3789ca3c ;  /* 0x3789ca3c00167802 */ /* 0x000fe20000000f00 */
[----:B------:R-:W-:Y:S01]  /*00b0*/  HFMA2.MMA R28, -RZ, RZ, 0.470947265625, -12.46875 ;  /* 0x3789ca3cff1c7435 */ /* 0x000fe200000001ff */
[----:B------:R-:W-:Y:S01]  /*00c0*/  MOV R29, 0xb9f560b9 ;  /* 0xb9f560b9001d7802 */ /* 0x000fe20000000f00 */
[----:B------:R-:W-:Y:S01]  /*00d0*/  ULDC.64 UR6, c[0x0][0x220] ;  /* 0x0000880000067ab9 */ /* 0x000fe20000000a00 */
[----:B-1----:R-:W-:-:S04]  /*00e0*/  SHF.L.U32 R0, R0, 0x2, RZ ;  /* 0x0000000200007819 */ /* 0x002fc800000006ff */
[----:B------:R-:W-:Y:S02]  /*00f0*/  LOP3.LUT R0, R0, 0x1fc, RZ, 0xc0, !PT ;  /* 0x000001fc00007812 */ /* 0x000fe400078ec0ff */
[----:B---3--:R-:W-:Y:S02]  /*0100*/  SHF.R.S32.HI R6, RZ, 0x15, R7 ;  /* 0x00000015ff067819 */ /* 0x008fe40000011407 */
[----:B------:R-:W-:Y:S02]  /*0110*/  LEA R0, R7, R0, 0xa ;  /* 0x0000000007007211 */ /* 0x000fe400078e50ff */
[----:B------:R-:W-:-:S03]  /*0120*/  SGXT R7, R6, 0x1 ;  /* 0x000000010607781a */ /* 0x000fc60000000200 */
[----:B----4-:R-:W-:Y:S01]  /*0130*/  IMAD.WIDE R2, R0, 0x4, R2 ;  /* 0x0000000400027825 */ /* 0x010fe200078e0202 */
[----:B------:R-:W-:-:S04]  /*0140*/  LEA.HI R7, R7, R0, RZ, 0x9 ;  /* 0x0000000007077211 */ /* 0x000fc800078f48ff */
[----:B------:R-:W-:Y:S01]  /*0150*/  LOP3.LUT R7, R7, 0xfffffe00, RZ, 0xc0, !PT ;  /* 0xfffffe0007077812 */ /* 0x000fe200078ec0ff */
[----:B------:R-:W3:Y:S03]  /*0160*/  LDG.E.128 R12, desc[UR4][R2.64] ;  /* 0x00000004020c7981 */ /* 0x000ee6000c1e1d00 */
[----:B------:R-:W-:Y:S01]  /*0170*/  IADD3 R7, R0, -R7, RZ ;  /* 0x8000000700077210 */ /* 0x000fe20007ffe0ff */
[----:B------:R-:W4:Y:S04]  /*0180*/  LDG.E.128 R8, desc[UR4][R2.64+0x800] ;  /* 0x0008000402087981 */ /* 0x000f28000c1e1d00 */
[----:B--2---:R-:W-:-:S06]  /*0190*/  IMAD.WIDE R4, R7, 0x4, R4 ;  /* 0x0000000407047825 */ /* 0x004fcc00078e0204 */
[----:B------:R-:W3:Y:S02]  /*01a0*/  LDG.E.EL.128 R4, desc[UR4][R4.64] ;  /* 0x0000000404047981 */ /* 0x000ee4000c2e1d00 */
[----:B---3--:R-:W-:-:S04]  /*01b0*/  FADD R12, R12, R4 ;  /* 0x000000040c0c7221 */ /* 0x008fc80000000000 */
[----:B------:R-:W-:Y:S01]  /*01c0*/  FMUL R19, R12, 0.70710676908493041992 ;  /* 0x3f3504f30c137820 */ /* 0x000fe20000400000 */
[----:B------:R-:W-:-:S03]  /*01d0*/  FADD R13, R13, R5 ;  /* 0x000000050d0d7221 */ /* 0x000fc60000000000 */
[----:B------:R-:W-:Y:S01]  /*01e0*/  FADD.FTZ R16, |R19|, -RZ ;  /* 0x800000ff13107221 */ /* 0x000fe20000010200 */
[----:B------:R-:W-:-:S04]  /*01f0*/  FMUL R18, R13, 0.70710676908493041992 ;  /* 0x3f3504f30d127820 */ /* 0x000fc80000400000 */
[----:B------:R-:W-:Y:S01]  /*0200*/  FSETP.GE.AND P0, PT, R16, 1.0029599666595458984, PT ;  /* 0x3f8060fe1000780b */ /* 0x000fe20003f06000 */
[----:B------:R-:W-:-:S05]  /*0210*/  FADD.FTZ R17, |R18|, -RZ ;  /* 0x800000ff12117221 */ /* 0x000fca0000010200 */
[----:B------:R-:W-:-:S07]  /*0220*/  FSETP.GE.AND P1, PT, R17, 1.0029599666595458984, PT ;  /* 0x3f8060fe1100780b */ /* 0x000fce0003f26000 */
[----:B------:R-:W-:Y:S01]  /*0230*/  @!P0 MOV R23, 0xba574d20 ;  /* 0xba574d2000178802 */ /* 0x000fe20000000f00 */
[----:B------:R-:W-:Y:S01]  /*0240*/  @!P0 FMUL R16, R19, R19 ;  /* 0x0000001313108220 */ /* 0x000fe20000400000 */
[----:B------:R-:W-:Y:S01]  /*0250*/  @!P0 IMAD.MOV.U32 R21, RZ, RZ, 0x38b1e96a ;  /* 0x38b1e96aff158424 */ /* 0x000fe200078e00ff */
[----:B------:R-:W-:-:S03]  /*0260*/  @!P0 MOV R25, 0x3baad5ea ;  /* 0x3baad5ea00198802 */ /* 0x000fc60000000f00 */
[----:B------:R-:W-:Y:S01]  /*0270*/  FFMA.FTZ R20, R16, R21, R23 ;  /* 0x0000001510147223 */ /* 0x000fe20000010017 */
[----:B------:R-:W-:Y:S01]  /*0280*/  HFMA2.MMA R21, -RZ, RZ, -1.26171875, -2.110004425048828125e-05 ;  /* 0xbd0c8162ff157435 */ /* 0x000fe200000001ff */
[----:B------:R-:W-:Y:S01]  /*0290*/  @!P1 MOV R22, 0x38b1e96a ;  /* 0x38b1e96a00169802 */ /* 0x000fe20000000f00 */
[----:B------:R-:W-:Y:S01]  /*02a0*/  HFMA2.MMA R23, -RZ, RZ, 1.52734375, -41152 ;  /* 0x3e1cf906ff177435 */ /* 0x000fe200000001ff */
[----:B------:R-:W-:Y:S01]  /*02b0*/  @!P1 MOV R24, 0xba574d20 ;  /* 0xba574d2000189802 */ /* 0x000fe20000000f00 */
[----:B------:R-:W-:Y:S01]  /*02c0*/  @!P1 FMUL R17, R18, R18 ;  /* 0x0000001212119220 */ /* 0x000fe20000400000 */
[----:B------:R-:W-:Y:S01]  /*02d0*/  FFMA.FTZ R20, R20, R16, R25 ;  /* 0x0000001014147223 */ /* 0x000fe20000010019 */
[----:B------:R-:W-:Y:S02]  /*02e0*/  @!P0 IMAD.MOV.U32 R21, RZ, RZ, -0x4323e419 ;  /* 0xbcdc1be7ff158424 */ /* 0x000fe400078e00ff */
[----:B------:R-:W-:Y:S01]  /*02f0*/  FFMA.FTZ R27, R17, R22, R24 ;  /* 0x00000016111b7223 */ /* 0x000fe20000010018 */
[----:B------:R-:W-:Y:S01]  /*0300*/  @!P0 MOV R23, 0x3de718af ;  /* 0x3de718af00178802 */ /* 0x000fe20000000f00 */
[----:B------:R-:W-:Y:S01]  /*0310*/  HFMA2.MMA R24, -RZ, RZ, -1.26171875, -2.110004425048828125e-05 ;  /* 0xbd0c8162ff187435 */ /* 0x000fe200000001ff */
[----:B------:R-:W-:Y:S01]  /*0320*/  MOV R22, 0x3bac840b ;  /* 0x3bac840b00167802 */ /* 0x000fe20000000f00 */
[----:B------:R-:W-:Y:S01]  /*0330*/  FFMA.FTZ R20, R20, R16, R21 ;  /* 0x0000001014147223 */ /* 0x000fe20000010015 */
[----:B------:R-:W-:-:S03]  /*0340*/  @!P1 MOV R22, 0x3baad5ea ;  /* 0x3baad5ea00169802 */ /* 0x000fc60000000f00 */
[-C--:B------:R-:W-:Y:S01]  /*0350*/  FFMA.FTZ R20, R20, R16.reuse, R23 ;  /* 0x0000001014147223 */ /* 0x080fe20000010017 */
[----:B------:R-:W-:Y:S01]  /*0360*/  @!P1 MOV R24, 0xbcdc1be7 ;  /* 0xbcdc1be700189802 */ /* 0x000fe20000000f00 */
[----:B------:R-:W-:Y:S01]  /*0370*/  HFMA2.MMA R23, -RZ, RZ, 1.78125, -136.25 ;  /* 0x3f20d842ff177435 */ /* 0x000fe200000001ff */
[-C--:B------:R-:W-:Y:S01]  /*0380*/  FFMA.FTZ R27, R27, R17.reuse, R22 ;  /* 0x000000111b1b7223 */ /* 0x080fe20000010016 */
[----:B------:R-:W-:Y:S01]  /*0390*/  MOV R21, 0x3f6a937e ;  /* 0x3f6a937e00157802 */ /* 0x000fe20000000f00 */
[----:B------:R-:W-:Y:S01]  /*03a0*/  HFMA2.MMA R22, -RZ, RZ, 1.52734375, -41152 ;  /* 0x3e1cf906ff167435 */ /* 0x000fe200000001ff */
[----:B------:R-:W-:Y:S01]  /*03b0*/  @!P0 MOV R21, 0xbec093ac ;  /* 0xbec093ac00158802 */ /* 0x000fe20000000f00 */
[----:B------:R-:W-:Y:S01]  /*03c0*/  FFMA.FTZ R27, R27, R17, R24 ;  /* 0x000000111b1b7223 */ /* 0x000fe20000010018 */
[----:B------:R-:W-:Y:S01]  /*03d0*/  @!P0 MOV R23, 0x3e0375d3 ;  /* 0x3e0375d300178802 */ /* 0x000fe20000000f00 */
[----:B------:R-:W-:Y:S02]  /*03e0*/  HFMA2.MMA R24, -RZ, RZ, 1.853515625, -0.00091457366943359375 ;  /* 0x3f6a937eff187435 */ /* 0x000fe400000001ff */
[----:B------:R-:W-:Y:S01]  /*03f0*/  FFMA.FTZ R20, R20, R16, R21 ;  /* 0x0000001014147223 */ /* 0x000fe20000010015 */
[----:B------:R-:W-:Y:S01]  /*0400*/  @!P1 IMAD.MOV.U32 R22, RZ, RZ, 0x3de718af ;  /* 0x3de718afff169424 */ /* 0x000fe200078e00ff */
[----:B------:R-:W-:-:S02]  /*0410*/  FSEL R21, -R16, R19, P0 ;  /* 0x0000001310157208 */ /* 0x000fc40000000100 */
[----:B------:R-:W-:Y:S01]  /*0420*/  FFMA.FTZ R20, R20, R16, R23 ;  /* 0x0000001014147223 */ /* 0x000fe20000010017 */
[----:B------:R-:W-:Y:S01]  /*0430*/  @!P1 MOV R24, 0xbec093ac ;  /* 0xbec093ac00189802 */ /* 0x000fe20000000f00 */
[----:B------:R-:W-:Y:S01]  /*0440*/  FFMA.FTZ R27, R27, R17, R22 ;  /* 0x000000111b1b7223 */ /* 0x000fe20000010016 */
[----:B------:R-:W-:Y:S01]  /*0450*/  MOV R22, 0x3f20d842 ;  /* 0x3f20d84200167802 */ /* 0x000fe20000000f00 */
[----:B------:R-:W-:Y:S01]  /*0460*/  FFMA.FTZ R16, R20, R21, R21 ;  /* 0x0000001514107223 */ /* 0x000fe20000010015 */
[----:B------:R-:W-:Y:S01]  /*0470*/  @!P1 MOV R22, 0x3e0375d3 ;  /* 0x3e0375d300169802 */ /* 0x000fe20000000f00 */
[-C--:B------:R-:W-:Y:S01]  /*0480*/  FFMA.FTZ R27, R27, R17.reuse, R24 ;  /* 0x000000111b1b7223 */ /* 0x080fe20000010018 */
[----:B------:R-:W-:Y:S01]  /*0490*/  FSEL R20, -R17, R18, P1 ;  /* 0x0000001211147208 */ /* 0x000fe20000800100 */
[----:B------:R-:W1:Y:S01]  /*04a0*/  @P0 MUFU.EX2 R21, R16 ;  /* 0x0000001000150308 */ /* 0x000e620000000800 */
[----:B------:R-:W-:Y:S01]  /*04b0*/  FADD R14, R14, R6 ;  /* 0x000000060e0e7221 */ /* 0x000fe20000000000 */
[----:B------:R-:W-:-:S03]  /*04c0*/  FFMA.FTZ R17, R27, R17, R22 ;  /* 0x000000111b117223 */ /* 0x000fc60000010016 */
[----:B------:R-:W-:Y:S01]  /*04d0*/  FMUL R22, R14, 0.70710676908493041992 ;  /* 0x3f3504f30e167820 */ /* 0x000fe20000400000 */
[----:B------:R-:W-:Y:S01]  /*04e0*/  FFMA.FTZ R17, R17, R20, R20 ;  /* 0x0000001411117223 */ /* 0x000fe20000010014 */
[----:B------:R-:W-:Y:S02]  /*04f0*/  FADD R15, R15, R7 ;  /* 0x000000070f0f7221 */ /* 0x000fe40000000000 */
[----:B------:R-:W-:Y:S01]  /*0500*/  FADD.FTZ R23, |R22|, -RZ ;  /* 0x800000ff16177221 */ /* 0x000fe20000010200 */
[----:B------:R-:W2:Y:S01]  /*0510*/  @P1 MUFU.EX2 R26, R17 ;  /* 0x00000011001a1308 */ /* 0x000ea20000000800 */
[----:B------:R-:W-:-:S03]  /*0520*/  FMUL R20, R15, 0.70710676908493041992 ;  /* 0x3f3504f30f147820 */ /* 0x000fc60000400000 */
[----:B------:R-:W-:Y:S01]  /*0530*/  FSETP.GE.AND P2, PT, R23, 1.0029599666595458984, PT ;  /* 0x3f8060fe1700780b */ /* 0x000fe20003f46000 */
[----:B-1----:R-:W-:Y:S01]  /*0540*/  @P0 FADD R24, -R21, 1 ;  /* 0x3f80000015180421 */ /* 0x002fe20000000100 */
[----:B------:R-:W-:-:S04]  /*0550*/  FADD.FTZ R25, |R20|, -RZ ;  /* 0x800000ff14197221 */ /* 0x000fc80000010200 */
[----:B------:R-:W-:Y:S01]  /*0560*/  @P0 LOP3.LUT R16, R24, 0x80000000, R19, 0xf8, !PT ;  /* 0x8000000018100812 */ /* 0x000fe200078ef813 */
[----:B------:R-:W-:Y:S01]  /*0570*/  HFMA2.MMA R24, -RZ, RZ, 0.470947265625, -12.46875 ;  /* 0x3789ca3cff187435 */ /* 0x000fe200000001ff */
[----:B------:R-:W-:Y:S01]  /*0580*/  FSETP.GE.AND P0, PT, R25, 1.0029599666595458984, PT ;  /* 0x3f8060fe1900780b */ /* 0x000fe20003f06000 */
[----:B--2---:R-:W-:Y:S01]  /*0590*/  @P1 FADD R19, -R26, 1 ;  /* 0x3f8000001a131421 */ /* 0x004fe20000000100 */
[----:B------:R-:W-:-:S03]  /*05a0*/  MOV R26, 0xb9f560b9 ;  /* 0xb9f560b9001a7802 */ /* 0x000fc60000000f00 */
[----:B------:R-:W-:Y:S01]  /*05b0*/  @!P2 IMAD.MOV.U32 R26, RZ, RZ, -0x45a8b2e0 ;  /* 0xba574d20ff1aa424 */ /* 0x000fe200078e00ff */
[----:B------:R-:W-:Y:S01]  /*05c0*/  @!P2 MOV R24, 0x38b1e96a ;  /* 0x38b1e96a0018a802 */ /* 0x000fe20000000f00 */
[----:B------:R-:W-:Y:S01]  /*05d0*/  @!P2 FMUL R23, R22, R22 ;  /* 0x000000161617a220 */ /* 0x000fe20000400000 */
[----:B------:R-:W-:Y:S01]  /*05e0*/  @P1 LOP3.LUT R17, R19, 0x80000000, R18, 0xf8, !PT ;  /* 0x8000000013111812 */ /* 0x000fe200078ef812 */
[----:B------:R-:W-:Y:S02]  /*05f0*/  HFMA2.MMA R18, -RZ, RZ, 0.958984375, -6.1690807342529296875e-05 ;  /* 0x3bac840bff127435 */ /* 0x000fe400000001ff */
[----:B------:R-:W-:Y:S01]  /*0600*/  FFMA.FTZ R19, R23, R24, R26 ;  /* 0x0000001817137223 */ /* 0x000fe2000001001a */
[----:B------:R-:W-:Y:S01]  /*0610*/  HFMA2.MMA R24, -RZ, RZ, 0.958984375, -6.1690807342529296875e-05 ;  /* 0x3bac840bff187435 */ /* 0x000fe200000001ff */
[----:B------:R-:W-:Y:S01]  /*0620*/  MOV R21, 0xb9f560b9 ;  /* 0xb9f560b900157802 */ /* 0x000fe20000000f00 */
[----:B------:R-:W-:Y:S01]  /*0630*/  @!P0 FMUL R25, R20, R20 ;  /* 0x0000001414198220 */ /* 0x000fe20000400000 */
[----:B------:R-:W-:-:S02]  /*0640*/  @!P0 MOV R28, 0x38b1e96a ;  /* 0x38b1e96a001c8802 */ /* 0x000fc40000000f00 */
[----:B------:R-:W-:Y:S02]  /*0650*/  @!P0 MOV R21, 0xba574d20 ;  /* 0xba574d2000158802 */ /* 0x000fe40000000f00 */
[----:B------:R-:W-:Y:S02]  /*0660*/  @!P2 MOV R18, 0x3baad5ea ;  /* 0x3baad5ea0012a802 */ /* 0x000fe40000000f00 */
[----:B------:R-:W-:Y:S01]  /*0670*/  @!P0 MOV R24, 0x3baad5ea ;  /* 0x3baad5ea00188802 */ /* 0x000fe20000000f00 */
[----:B------:R-:W-:Y:S02]  /*0680*/  FFMA.FTZ R21, R25, R28, R21 ;  /* 0x0000001c19157223 */ /* 0x000fe40000010015 */
[----:B------:R-:W-:Y:S01]  /*0690*/  FFMA.FTZ R19, R19, R23, R18 ;  /* 0x0000001713137223 */ /* 0x000fe20000010012 */
[----:B------:R-:W-:Y:S02]  /*06a0*/  IMAD.MOV.U32 R18, RZ, RZ, -0x42f37e9e ;  /* 0xbd0c8162ff127424 */ /* 0x000fe400078e00ff */
[----:B------:R-:W-:Y:S01]  /*06b0*/  FFMA.FTZ R21, R21, R25, R24 ;  /* 0x0000001915157223 */ /* 0x000fe20000010018 */
[----:B------:R-:W-:Y:S01]  /*06c0*/  @!P2 MOV R18, 0xbcdc1be7 ;  /* 0xbcdc1be70012a802 */ /* 0x000fe20000000f00 */
[----:B------:R-:W-:-:S04]  /*06d0*/  HFMA2.MMA R24, -RZ, RZ, -1.26171875, -2.110004425048828125e-05 ;  /* 0xbd0c8162ff187435 */ /* 0x000fc800000001ff */
[----:B------:R-:W-:Y:S01]  /*06e0*/  FFMA.FTZ R19, R19, R23, R18 ;  /* 0x0000001713137223 */ /* 0x000fe20000010012 */
[----:B------:R-:W-:Y:S01]  /*06f0*/  HFMA2.MMA R18, -RZ, RZ, 1.52734375, -41152 ;  /* 0x3e1cf906ff127435 */ /* 0x000fe200000001ff */
[----:B------:R-:W-:-:S05]  /*0700*/  @!P0 MOV R24, 0xbcdc1be7 ;  /* 0xbcdc1be700188802 */ /* 0x000fca0000000f00 */
[----:B------:R-:W-:Y:S01]  /*0710*/  FFMA.FTZ R21, R21, R25, R24 ;  /* 0x0000001915157223 */ /* 0x000fe20000010018 */
[----:B------:R-:W-:Y:S01]  /*0720*/  @!P2 MOV R18, 0x3de718af ;  /* 0x3de718af0012a802 */ /* 0x000fe20000000f00 */
[----:B------:R-:W-:-:S04]  /*0730*/  HFMA2.MMA R24, -RZ, RZ, 1.52734375, -41152 ;  /* 0x3e1cf906ff187435 */ /* 0x000fc800000001ff */
[----:B------:R-:W-:Y:S01]  /*0740*/  FFMA.FTZ R19, R19, R23, R18 ;  /* 0x0000001713137223 */ /* 0x000fe20000010012 */
[----:B------:R-:W-:Y:S01]  /*0750*/  HFMA2.MMA R18, -RZ, RZ, 1.853515625, -0.00091457366943359375 ;  /* 0x3f6a937eff127435 */ /* 0x000fe200000001ff */
[----:B------:R-:W-:Y:S01]  /*0760*/  @!P0 MOV R24, 0x3de718af ;  /* 0x3de718af00188802 */ /* 0x000fe20000000f00 */
[----:B----4-:R-:W-:-:S04]  /*0770*/  FADD R8, R8, R4 ;  /* 0x0000000408087221 */ /* 0x010fc80000000000 */
[----:B------:R-:W-:Y:S02]  /*0780*/  @!P2 IMAD.MOV.U32 R18, RZ, RZ, -0x413f6c54 ;  /* 0xbec093acff12a424 */ /* 0x000fe400078e00ff */
[----:B------:R-:W-:Y:S01]  /*0790*/  FFMA.FTZ R27, R21, R25, R24 ;  /* 0x00000019151b7223 */ /* 0x000fe20000010018 */
[----:B------:R-:W-:Y:S01]  /*07a0*/  FMUL R21, R8, 0.70710676908493041992 ;  /* 0x3f3504f308157820 */ /* 0x000fe20000400000 */
[----:B------:R-:W-:Y:S01]  /*07b0*/  MOV R24, 0x3f6a937e ;  /* 0x3f6a937e00187802 */ /* 0x000fe20000000f00 */
[----:B------:R-:W-:Y:S01]  /*07c0*/  FFMA.FTZ R19, R19, R23, R18 ;  /* 0x0000001713137223 */ /* 0x000fe20000010012 */
[----:B------:R-:W-:Y:S01]  /*07d0*/  @!P0 MOV R24, 0xbec093ac ;  /* 0xbec093ac00188802 */ /* 0x000fe20000000f00 */
[----:B------:R-:W-:Y:S01]  /*07e0*/  FADD.FTZ R4, |R21|, -RZ ;  /* 0x800000ff15047221 */ /* 0x000fe20000010200 */
[----:B------:R-:W-:-:S03]  /*07f0*/  HFMA2.MMA R18, -RZ, RZ, 1.78125, -136.25 ;  /* 0x3f20d842ff127435 */ /* 0x000fc600000001ff */
[----:B------:R-:W-:Y:S01]  /*0800*/  FFMA.FTZ R27, R27, R25, R24 ;  /* 0x000000191b1b7223 */ /* 0x000fe20000010018 */
[----:B------:R-:W-:Y:S02]  /*0810*/  FSETP.GE.AND P1, PT, R4, 1.0029599666595458984, PT ;  /* 0x3f8060fe0400780b */ /* 0x000fe40003f26000 */
[----:B------:R-:W-:Y:S02]  /*0820*/  MOV R24, 0x3f20d842 ;  /* 0x3f20d84200187802 */ /* 0x000fe40000000f00 */
[----:B------:R-:W-:Y:S02]  /*0830*/  @!P2 MOV R18, 0x3e0375d3 ;  /* 0x3e0375d30012a802 */ /* 0x000fe40000000f00 */
[----:B------:R-:W-:-:S03]  /*0840*/  @!P0 MOV R24, 0x3e0375d3 ;  /* 0x3e0375d300188802 */ /* 0x000fc60000000f00 */
[----:B------:R-:W-:Y:S02]  /*0850*/  FFMA.FTZ R18, R19, R23, R18 ;  /* 0x0000001713127223 */ /* 0x000fe40000010012 */
[----:B------:R-:W-:Y:S01]  /*0860*/  FFMA.FTZ R19, R27, R25, R24 ;  /* 0x000000191b137223 */ /* 0x000fe20000010018 */
[----:B------:R-:W-:Y:S01]  /*0870*/  HFMA2.MMA R27, -RZ, RZ, 0.470947265625, -12.46875 ;  /* 0x3789ca3cff1b7435 */ /* 0x000fe200000001ff */
[----:B------:R-:W-:Y:S01]  /*0880*/  @!P1 MOV R29, 0xba574d20 ;  /* 0xba574d20001d9802 */ /* 0x000fe20000000f00 */
[----:B------:R-:W-:-:S04]  /*0890*/  @!P1 FMUL R4, R21, R21 ;  /* 0x0000001515049220 */ /* 0x000fc80000400000 */
[----:B------:R-:W-:-:S04]  /*08a0*/  @!P1 IMAD.MOV.U32 R27, RZ, RZ, 0x38b1e96a ;  /* 0x38b1e96aff1b9424 */ /* 0x000fc800078e00ff */
[----:B------:R-:W-:Y:S01]  /*08b0*/  FFMA.FTZ R24, R4, R27, R29 ;  /* 0x0000001b04187223 */ /* 0x000fe2000001001d */
[----:B------:R-:W-:-:S06]  /*08c0*/  HFMA2.MMA R27, -RZ, RZ, 0.958984375, -6.1690807342529296875e-05 ;  /* 0x3bac840bff1b7435 */ /* 0x000fcc00000001ff */
[----:B------:R-:W-:-:S05]  /*08d0*/  @!P1 MOV R27, 0x3baad5ea ;  /* 0x3baad5ea001b9802 */ /* 0x000fca0000000f00 */
[----:B------:R-:W-:Y:S01]  /*08e0*/  FFMA.FTZ R24, R24, R4, R27 ;  /* 0x0000000418187223 */ /* 0x000fe2000001001b */
[----:B------:R-:W-:-:S06]  /*08f0*/  HFMA2.MMA R27, -RZ, RZ, -1.26171875, -2.110004425048828125e-05 ;  /* 0xbd0c8162ff1b7435 */ /* 0x000fcc00000001ff */
[----:B------:R-:W-:-:S05]  /*0900*/  @!P1 MOV R27, 0xbcdc1be7 ;  /* 0xbcdc1be7001b9802 */ /* 0x000fca0000000f00 */
[----:B------:R-:W-:Y:S01]  /*0910*/  FFMA.FTZ R24, R24, R4, R27 ;  /* 0x0000000418187223 */ /* 0x000fe2000001001b */
[----:B------:R-:W-:-:S06]  /*0920*/  HFMA2.MMA R27, -RZ, RZ, 1.52734375, -41152 ;  /* 0x3e1cf906ff1b7435 */ /* 0x000fcc00000001ff */
[----:B------:R-:W-:Y:S02]  /*0930*/  @!P1 MOV R27, 0x3de718af ;  /* 0x3de718af001b9802 */ /* 0x000fe40000000f00 */
[----:B------:R-:W-:-:S03]  /*0940*/  FSEL R23, -R23, R22, P2 ;  /* 0x0000001617177208 */ /* 0x000fc60001000100 */
[----:B------:R-:W-:Y:S01]  /*0950*/  FFMA.FTZ R24, R24, R4, R27 ;  /* 0x0000000418187223 */ /* 0x000fe2000001001b */
[----:B------:R-:W-:Y:S01]  /*0960*/  HFMA2.MMA R27, -RZ, RZ, 1.853515625, -0.00091457366943359375 ;  /* 0x3f6a937eff1b7435 */ /* 0x000fe200000001ff */
[----:B------:R-:W-:-:S05]  /*0970*/  FFMA.FTZ R18, R18, R23, R23 ;  /* 0x0000001712127223 */ /* 0x000fca0000010017 */
[----:B------:R-:W-:-:S04]  /*0980*/  @!P1 IMAD.MOV.U32 R27, RZ, RZ, -0x413f6c54 ;  /* 0xbec093acff1b9424 */ /* 0x000fc800078e00ff */
[----:B------:R-:W-:Y:S02]  /*0990*/  FFMA.FTZ R28, R24, R4, R27 ;  /* 0x00000004181c7223 */ /* 0x000fe4000001001b */
[----:B------:R-:W1:Y:S01]  /*09a0*/  @P2 MUFU.EX2 R24, R18 ;  /* 0x0000001200182308 */ /* 0x000e620000000800 */
[----:B------:R-:W-:Y:S02]  /*09b0*/  MOV R23, 0x3f20d842 ;  /* 0x3f20d84200177802 */ /* 0x000fe40000000f00 */
[----:B------:R-:W-:Y:S02]  /*09c0*/  @!P1 MOV R23, 0x3e0375d3 ;  /* 0x3e0375d300179802 */ /* 0x000fe40000000f00 */
[----:B------:R-:W-:Y:S02]  /*09d0*/  FSEL R26, -R25, R20, P0 ;  /* 0x00000014191a7208 */ /* 0x000fe40000000100 */
[----:B------:R-:W-:Y:S01]  /*09e0*/  FSEL R25, -R4, R21, P1 ;  /* 0x0000001504197208 */ /* 0x000fe20000800100 */
[----:B------:R-:W-:-:S02]  /*09f0*/  FFMA.FTZ R28, R28, R4, R23 ;  /* 0x000000041c1c7223 */ /* 0x000fc40000010017 */
[----:B------:R-:W-:Y:S01]  /*0a00*/  FFMA.FTZ R19, R19, R26, R26 ;  /* 0x0000001a13137223 */ /* 0x000fe2000001001a */
[----:B------:R-:W-:Y:S01]  /*0a10*/  FADD R9, R9, R5 ;  /* 0x0000000509097221 */ /* 0x000fe20000000000 */
[----:B------:R-:W-:Y:S02]  /*0a20*/  FFMA.FTZ R4, R28, R25, R25 ;  /* 0x000000191c047223 */ /* 0x000fe40000010019 */
[----:B------:R-:W2:Y:S01]  /*0a30*/  @P0 MUFU.EX2 R23, R19 ;  /* 0x0000001300170308 */ /* 0x000ea20000000800 */
[----:B-1----:R-:W-:Y:S01]  /*0a40*/  @P2 FADD R5, -R24, 1 ;  /* 0x3f80000018052421 */ /* 0x002fe20000000100 */
[----:B------:R-:W-:Y:S01]  /*0a50*/  FADD R10, R10, R6 ;  /* 0x000000060a0a7221 */ /* 0x000fe20000000000 */
[----:B------:R-:W-:-:S05]  /*0a60*/  FMUL R6, R9, 0.70710676908493041992 ;  /* 0x3f3504f309067820 */ /* 0x000fca0000400000 */
[----:B------:R-:W1:Y:S01]  /*0a70*/  @P1 MUFU.EX2 R24, R4 ;  /* 0x0000000400181308 */ /* 0x000e620000000800 */
[----:B------:R-:W-:Y:S01]  /*0a80*/  @P2 LOP3.LUT R18, R5, 0x80000000, R22, 0xf8, !PT ;  /* 0x8000000005122812 */ /* 0x000fe200078ef816 */
[----:B------:R-:W-:Y:S01]  /*0a90*/  FMUL R5, R10, 0.70710676908493041992 ;  /* 0x3f3504f30a057820 */ /* 0x000fe20000400000 */
[----:B------:R-:W-:-:S03]  /*0aa0*/  FADD.FTZ R25, |R6|, -RZ ;  /* 0x800000ff06197221 */ /* 0x000fc60000010200 */
[----:B------:R-:W-:Y:S01]  /*0ab0*/  FADD.FTZ R22, |R5|, -RZ ;  /* 0x800000ff05167221 */ /* 0x000fe20000010200 */
[----:B--2---:R-:W-:Y:S01]  /*0ac0*/  @P0 FADD R23, -R23, 1 ;  /* 0x3f80000017170421 */ /* 0x004fe20000000100 */
[----:B------:R-:W-:-:S03]  /*0ad0*/  FSETP.GE.AND P3, PT, R25, 1.0029599666595458984, PT ;  /* 0x3f8060fe1900780b */ /* 0x000fc60003f66000 */
[----:B------:R-:W-:Y:S01]  /*0ae0*/  FSETP.GE.AND P2, PT, R22, 1.0029599666595458984, PT ;  /* 0x3f8060fe1600780b */ /* 0x000fe20003f46000 */
[----:B-1----:R-:W-:Y:S01]  /*0af0*/  @P1 FADD R24, -R24, 1 ;  /* 0x3f80000018181421 */ /* 0x002fe20000000100 */
[----:B------:R-:W-:Y:S01]  /*0b00*/  @P0 LOP3.LUT R19, R23, 0x80000000, R20, 0xf8, !PT ;  /* 0x8000000017130812 */ /* 0x000fe200078ef814 */
[----:B------:R-:W-:-:S03]  /*0b10*/  HFMA2.MMA R20, -RZ, RZ, 0.470947265625, -12.46875 ;  /* 0x3789ca3cff147435 */ /* 0x000fc600000001ff */
[----:B------:R-:W-:Y:S01]  /*0b20*/  @P1 LOP3.LUT R4, R24, 0x80000000, R21, 0xf8, !PT ;  /* 0x8000000018041812 */ /* 0x000fe200078ef815 */
[----:B------:R-:W-:Y:S01]  /*0b30*/  HFMA2.MMA R21, -RZ, RZ, 0.470947265625, -12.46875 ;  /* 0x3789ca3cff157435 */ /* 0x000fe200000001ff */
[----:B------:R-:W-:Y:S02]  /*0b40*/  MOV R24, 0xb9f560b9 ;  /* 0xb9f560b900187802 */ /* 0x000fe40000000f00 */
[----:B------:R-:W-:Y:S01]  /*0b50*/  @!P3 FMUL R25, R6, R6 ;  /* 0x000000060619b220 */ /* 0x000fe20000400000 */
[----:B------:R-:W-:Y:S02]  /*0b60*/  MOV R23, 0xb9f560b9 ;  /* 0xb9f560b900177802 */ /* 0x000fe40000000f00 */
[----:B------:R-:W-:Y:S02]  /*0b70*/  @!P3 MOV R20, 0x38b1e96a ;  /* 0x38b1e96a0014b802 */ /* 0x000fe40000000f00 */
[----:B------:R-:W-:Y:S01]  /*0b80*/  @!P3 MOV R24, 0xba574d20 ;  /* 0xba574d200018b802 */ /* 0x000fe20000000f00 */
[----:B------:R-:W-:Y:S01]  /*0b90*/  @!P2 IMAD.MOV.U32 R21, RZ, RZ, 0x38b1e96a ;  /* 0x38b1e96aff15a424 */ /* 0x000fe200078e00ff */
[----:B------:R-:W-:Y:S01]  /*0ba0*/  @!P2 MOV R23, 0xba574d20 ;  /* 0xba574d200017a802 */ /* 0x000fe20000000f00 */
[----:B------:R-:W-:Y:S01]  /*0bb0*/  @!P2 FMUL R22, R5, R5 ;  /* 0x000000050516a220 */ /* 0x000fe20000400000 */
[----:B------:R-:W-:Y:S01]  /*0bc0*/  FADD R11, R11, R7 ;  /* 0x000000070b0b7221 */ /* 0x000fe20000000000 */
[----:B------:R-:W-:-:S02]  /*0bd0*/  FFMA.FTZ R7, R25, R20, R24 ;  /* 0x0000001419077223 */ /* 0x000fc40000010018 */
[----:B------:R-:W-:Y:S01]  /*0be0*/  FFMA.FTZ R24, R22, R21, R23 ;  /* 0x0000001516187223 */ /* 0x000fe20000010017 */
[----:B------:R-:W-:Y:S02]  /*0bf0*/  HFMA2.MMA R21, -RZ, RZ, 0.958984375, -6.1690807342529296875e-05 ;  /* 0x3bac840bff157435 */ /* 0x000fe400000001ff */
[----:B------:R-:W-:Y:S02]  /*0c00*/  HFMA2.MMA R26, -RZ, RZ, 0.958984375, -6.1690807342529296875e-05 ;  /* 0x3bac840bff1a7435 */ /* 0x000fe400000001ff */
[----:B------:R-:W-:Y:S02]  /*0c10*/  HFMA2.MMA R23, -RZ, RZ, -1.26171875, -2.110004425048828125e-05 ;  /* 0xbd0c8162ff177435 */ /* 0x000fe400000001ff */
[----:B------:R-:W-:Y:S02]  /*0c20*/  @!P2 MOV R21, 0x3baad5ea ;  /* 0x3baad5ea0015a802 */ /* 0x000fe40000000f00 */
[----:B------:R-:W-:Y:S02]  /*0c30*/  @!P3 MOV R26, 0x3baad5ea ;  /* 0x3baad5ea001ab802 */ /* 0x000fe40000000f00 */
[----:B------:R-:W-:Y:S01]  /*0c40*/  MOV R20, 0xbd0c8162 ;  /* 0xbd0c816200147802 */ /* 0x000fe20000000f00 */
[----:B------:R-:W-:Y:S01]  /*0c50*/  FFMA.FTZ R24, R24, R22, R21 ;  /* 0x0000001618187223 */ /* 0x000fe20000010015 */
[----:B------:R-:W-:Y:S01]  /*0c60*/  @!P3 MOV R20, 0xbcdc1be7 ;  /* 0xbcdc1be70014b802 */ /* 0x000fe20000000f00 */
[----:B------:R-:W-:-:S02]  /*0c70*/  @!P2 IMAD.MOV.U32 R23, RZ, RZ, -0x4323e419 ;  /* 0xbcdc1be7ff17a424 */ /* 0x000fc400078e00ff */
[-C--:B------:R-:W-:Y:S01]  /*0c80*/  FFMA.FTZ R7, R7, R25.reuse, R26 ;  /* 0x0000001907077223 */ /* 0x080fe2000001001a */
[----:B------:R-:W-:Y:S01]  /*0c90*/  HFMA2.MMA R21, -RZ, RZ, 1.52734375, -41152 ;  /* 0x3e1cf906ff157435 */ /* 0x000fe200000001ff */
[----:B------:R-:W-:Y:S02]  /*0ca0*/  FFMA.FTZ R26, R24, R22, R23 ;  /* 0x00000016181a7223 */ /* 0x000fe40000010017 */
[----:B------:R-:W-:Y:S01]  /*0cb0*/  FFMA.FTZ R7, R7, R25, R20 ;  /* 0x0000001907077223 */ /* 0x000fe20000010014 */
[----:B------:R-:W-:Y:S01]  /*0cc0*/  HFMA2.MMA R24, -RZ, RZ, 1.853515625, -0.00091457366943359375 ;  /* 0x3f6a937eff187435 */ /* 0x000fe200000001ff */
[----:B------:R-:W-:Y:S02]  /*0cd0*/  MOV R20, 0x3e1cf906 ;  /* 0x3e1cf90600147802 */ /* 0x000fe40000000f00 */
[----:B------:R-:W-:Y:S02]  /*0ce0*/  @!P3 MOV R20, 0x3de718af ;  /* 0x3de718af0014b802 */ /* 0x000fe40000000f00 */
[----:B------:R-:W-:-:S02]  /*0cf0*/  @!P2 MOV R21, 0x3de718af ;  /* 0x3de718af0015a802 */ /* 0x000fc40000000f00 */
[----:B------:R-:W-:Y:S01]  /*0d00*/  @!P3 MOV R24, 0xbec093ac ;  /* 0xbec093ac0018b802 */ /* 0x000fe20000000f00 */
[-C--:B------:R-:W-:Y:S01]  /*0d10*/  FFMA.FTZ R7, R7, R25.reuse, R20 ;  /* 0x0000001907077223 */ /* 0x080fe20000010014 */
[----:B------:R-:W-:Y:S01]  /*0d20*/  FMUL R23, R11, 0.70710676908493041992 ;  /* 0x3f3504f30b177820 */ /* 0x000fe20000400000 */
[----:B------:R-:W-:Y:S01]  /*0d30*/  FFMA.FTZ R26, R26, R22, R21 ;  /* 0x000000161a1a7223 */ /* 0x000fe20000010015 */
[----:B------:R-:W-:Y:S01]  /*0d40*/  HFMA2.MMA R21, -RZ, RZ, 1.853515625, -0.00091457366943359375 ;  /* 0x3f6a937eff157435 */ /* 0x000fe200000001ff */
[----:B------:R-:W-:Y:S01]  /*0d50*/  FFMA.FTZ R7, R7, R25, R24 ;  /* 0x0000001907077223 */ /* 0x000fe20000010018 */
[----:B------:R-:W-:Y:S01]  /*0d60*/  FADD.FTZ R24, |R23|, -RZ ;  /* 0x800000ff17187221 */ /* 0x000fe20000010200 */
[----:B------:R-:W-:Y:S01]  /*0d70*/  IMAD.MOV.U32 R20, RZ, RZ, 0x3f20d842 ;  /* 0x3f20d842ff147424 */ /* 0x000fe200078e00ff */
[----:B------:R-:W-:Y:S02]  /*0d80*/  @!P3 MOV R20, 0x3e0375d3 ;  /* 0x3e0375d30014b802 */ /* 0x000fe40000000f00 */
[----:B------:R-:W-:-:S02]  /*0d90*/  @!P2 MOV R21, 0xbec093ac ;  /* 0xbec093ac0015a802 */ /* 0x000fc40000000f00 */
[----:B------:R-:W-:Y:S01]  /*0da0*/  FSETP.GE.AND P0, PT, R24, 1.0029599666595458984, PT ;  /* 0x3f8060fe1800780b */ /* 0x000fe20003f06000 */
[----:B------:R-:W-:Y:S02]  /*0db0*/  FFMA.FTZ R20, R7, R25, R20 ;  /* 0x0000001907147223 */ /* 0x000fe40000010014 */
[----:B------:R-:W-:Y:S01]  /*0dc0*/  FFMA.FTZ R26, R26, R22, R21 ;  /* 0x000000161a1a7223 */ /* 0x000fe20000010015 */
[----:B------:R-:W-:Y:S02]  /*0dd0*/  HFMA2.MMA R21, -RZ, RZ, 1.78125, -136.25 ;  /* 0x3f20d842ff157435 */ /* 0x000fe400000001ff */
[----:B------:R-:W-:Y:S01]  /*0de0*/  HFMA2.MMA R7, -RZ, RZ, 0.470947265625, -12.46875 ;  /* 0x3789ca3cff077435 */ /* 0x000fe200000001ff */
[----:B------:R-:W-:-:S03]  /*0df0*/  MOV R27, 0xb9f560b9 ;  /* 0xb9f560b9001b7802 */ /* 0x000fc60000000f00 */
[----:B------:R-:W-:-:S03]  /*0e00*/  @!P2 MOV R21, 0x3e0375d3 ;  /* 0x3e0375d30015a802 */ /* 0x000fc60000000f00 */
[----:B------:R-:W-:Y:S01]  /*0e10*/  @!P0 MOV R7, 0x38b1e96a ;  /* 0x38b1e96a00078802 */ /* 0x000fe20000000f00 */
[----:B------:R-:W-:Y:S01]  /*0e20*/  @!P0 FMUL R24, R23, R23 ;  /* 0x0000001717188220 */ /* 0x000fe20000400000 */
[----:B------:R-:W-:Y:S01]  /*0e30*/  @!P0 MOV R27, 0xba574d20 ;  /* 0xba574d20001b8802 */ /* 0x000fe20000000f00 */
[----:B------:R-:W-:-:S04]  /*0e40*/  FFMA.FTZ R21, R26, R22, R21 ;  /* 0x000000161a157223 */ /* 0x000fc80000010015 */
[----:B------:R-:W-:Y:S01]  /*0e50*/  FFMA.FTZ R26, R24, R7, R27 ;  /* 0x00000007181a7223 */ /* 0x000fe2000001001b */
[----:B------:R-:W-:-:S06]  /*0e60*/  HFMA2.MMA R7, -RZ, RZ, 0.958984375, -6.1690807342529296875e-05 ;  /* 0x3bac840bff077435 */ /* 0x000fcc00000001ff */
[----:B------:R-:W-:-:S04]  /*0e70*/  @!P0 IMAD.MOV.U32 R7, RZ, RZ, 0x3baad5ea ;  /* 0x3baad5eaff078424 */ /* 0x000fc800078e00ff */
[----:B------:R-:W-:Y:S01]  /*0e80*/  FFMA.FTZ R26, R26, R24, R7 ;  /* 0x000000181a1a7223 */ /* 0x000fe20000010007 */
[----:B------:R-:W-:Y:S02]  /*0e90*/  MOV R7, 0xbd0c8162 ;  /* 0xbd0c816200077802 */ /* 0x000fe40000000f00 */
[----:B------:R-:W-:-:S05]  /*0ea0*/  @!P0 MOV R7, 0xbcdc1be7 ;  /* 0xbcdc1be700078802 */ /* 0x000fca0000000f00 */
[----:B------:R-:W-:Y:S01]  /*0eb0*/  FFMA.FTZ R26, R26, R24, R7 ;  /* 0x000000181a1a7223 */ /* 0x000fe20000010007 */
[----:B------:R-:W-:Y:S01]  /*0ec0*/  HFMA2.MMA R7, -RZ, RZ, 1.52734375, -41152 ;  /* 0x3e1cf906ff077435 */ /* 0x000fe200000001ff */
[----:B------:R-:W-:-:S05]  /*0ed0*/  FSEL R25, -R25, R6, P3 ;  /* 0x0000000619197208 */ /* 0x000fca0001800100 */
[----:B------:R-:W-:Y:S01]  /*0ee0*/  @!P0 MOV R7, 0x3de718af ;  /* 0x3de718af00078802 */ /* 0x000fe20000000f00 */
[----:B------:R-:W-:-:S04]  /*0ef0*/  FFMA.FTZ R20, R20, R25, R25 ;  /* 0x0000001914147223 */ /* 0x000fc80000010019 */
[----:B------:R-:W-:Y:S01]  /*0f00*/  FFMA.FTZ R26, R26, R24, R7 ;  /* 0x000000181a1a7223 */ /* 0x000fe20000010007 */
[----:B------:R-:W-:Y:S02]  /*0f10*/  HFMA2.MMA R7, -RZ, RZ, 1.853515625, -0.00091457366943359375 ;  /* 0x3f6a937eff077435 */ /* 0x000fe400000001ff */
[----:B------:R-:W-:Y:S01]  /*0f20*/  HFMA2.MMA R25, -RZ, RZ, 1.78125, -136.25 ;  /* 0x3f20d842ff197435 */ /* 0x000fe200000001ff */
[----:B------:R-:W-:-:S03]  /*0f30*/  FSEL R22, -R22, R5, P2 ;  /* 0x0000000516167208 */ /* 0x000fc60001000100 */
[----:B------:R-:W-:Y:S02]  /*0f40*/  @!P0 MOV R7, 0xbec093ac ;  /* 0xbec093ac00078802 */ /* 0x000fe40000000f00 */
[----:B------:R-:W-:Y:S01]  /*0f50*/  @!P0 MOV R25, 0x3e0375d3 ;  /* 0x3e0375d300198802 */ /* 0x000fe20000000f00 */
[----:B------:R-:W-:Y:S02]  /*0f60*/  FFMA.FTZ R21, R21, R22, R22 ;  /* 0x0000001615157223 */ /* 0x000fe40000010016 */
[-C--:B------:R-:W-:Y:S01]  /*0f70*/  FFMA.FTZ R26, R26, R24.reuse, R7 ;  /* 0x000000181a1a7223 */ /* 0x080fe20000010007 */
[----:B------:R-:W-:Y:S01]  /*0f80*/  FSEL R22, -R24, R23, P0 ;  /* 0x0000001718167208 */ /* 0x000fe20000000100 */
[----:B------:R-:W1:Y:S02]  /*0f90*/  @P3 MUFU.EX2 R7, R20 ;  /* 0x0000001400073308 */ /* 0x000e640000000800 */
[----:B------:R-:W-:-:S04]  /*0fa0*/  FFMA.FTZ R25, R26, R24, R25 ;  /* 0x000000181a197223 */ /* 0x000fc80000010019 */
[----:B------:R-:W-:Y:S02]  /*0fb0*/  FFMA.FTZ R22, R25, R22, R22 ;  /* 0x0000001619167223 */ /* 0x000fe40000010016 */
[----:B------:R-:W2:Y:S08]  /*0fc0*/  @P2 MUFU.EX2 R24, R21 ;  /* 0x0000001500182308 */ /* 0x000eb00000000800 */
[----:B------:R-:W3:Y:S01]  /*0fd0*/  @P0 MUFU.EX2 R25, R22 ;  /* 0x0000001600190308 */ /* 0x000ee20000000800 */
[----:B-1----:R-:W-:-:S05]  /*0fe0*/  @P3 FADD R7, -R7, 1 ;  /* 0x3f80000007073421 */ /* 0x002fca0000000100 */
[----:B------:R-:W-:Y:S01]  /*0ff0*/  @P3 LOP3.LUT R20, R7, 0x80000000, R6, 0xf8, !PT ;  /* 0x8000000007143812 */ /* 0x000fe200078ef806 */
[----:B--2---:R-:W-:Y:S01]  /*1000*/  @P2 FADD R26, -R24, 1 ;  /* 0x3f800000181a2421 */ /* 0x004fe20000000100 */
[----:B------:R-:W-:Y:S02]  /*1010*/  SHF.R.S32.HI R7, RZ, 0x1f, R0 ;  /* 0x0000001fff077819 */ /* 0x000fe40000011400 */
[----:B------:R-:W-:Y:S01]  /*1020*/  LEA R6, P1, R0, UR6, 0x2 ;  /* 0x0000000600067c11 */ /* 0x000fe2000f8210ff */
[----:B---3--:R-:W-:-:S03]  /*1030*/  @P0 FADD R28, -R25, 1 ;  /* 0x3f800000191c0421 */ /* 0x008fc60000000100 */
[----:B------:R-:W-:Y:S01]  /*1040*/  LEA.HI.X R7, R0, UR7, R7, 0x2, P1 ;  /* 0x0000000700077c11 */ /* 0x000fe200088f1407 */
[----:B------:R-:W-:Y:S01]  /*1050*/  FMUL R0, R12, 0.5 ;  /* 0x3f0000000c007820 */ /* 0x000fe20000400000 */
[----:B------:R-:W-:Y:S01]  /*1060*/  @P2 LOP3.LUT R21, R26, 0x80000000, R5, 0xf8, !PT ;  /* 0x800000001a152812 */ /* 0x000fe200078ef805 */
[----:B------:R-:W-:Y:S01]  /*1070*/  FMUL R25, R14, 0.5 ;  /* 0x3f0000000e197820 */ /* 0x000fe20000400000 */
[----:B------:R-:W-:Y:S01]  /*1080*/  @P0 LOP3.LUT R22, R28, 0x80000000, R23, 0xf8, !PT ;  /* 0x800000001c160812 */ /* 0x000fe200078ef817 */
[----:B------:R-:W-:Y:S01]  /*1090*/  FADD R18, R18, 1 ;  /* 0x3f80000012127421 */ /* 0x000fe20000000000 */
[----:B------:R-:W-:Y:S01]  /*10a0*/  FADD R5, R16, 1 ;  /* 0x3f80000010057421 */ /* 0x000fe20000000000 */
[----:B------:R1:W-:Y:S01]  /*10b0*/  STG.E.128 desc[UR4][R2.64], R12 ;  /* 0x0000000c02007986 */ /* 0x0003e2000c101d04 */
[----:B------:R-:W-:Y:S01]  /*10c0*/  FMUL R24, R13, 0.5 ;  /* 0x3f0000000d187820 */ /* 0x000fe20000400000 */
[----:B------:R-:W-:Y:S01]  /*10d0*/  FADD R26, R19, 1 ;  /* 0x3f800000131a7421 */ /* 0x000fe20000000000 */
[----:B------:R-:W-:Y:S01]  /*10e0*/  FMUL R27, R15, 0.5 ;  /* 0x3f0000000f1b7820 */ /* 0x000fe20000400000 */
[----:B------:R-:W-:Y:S01]  /*10f0*/  FMUL R19, R11, 0.5 ;  /* 0x3f0000000b137820 */ /* 0x000fe20000400000 */
[----:B------:R-:W-:Y:S01]  /*1100*/  FMUL R16, R8, 0.5 ;  /* 0x3f00000008107820 */ /* 0x000fe20000400000 */
[----:B------:R-:W-:Y:S01]  /*1110*/  FADD R20, R20, 1 ;  /* 0x3f80000014147421 */ /* 0x000fe20000000000 */
[----:B------:R-:W-:Y:S01]  /*1120*/  FADD R21, R21, 1 ;  /* 0x3f80000015157421 */ /* 0x000fe20000000000 */
[----:B------:R-:W-:-:S04]  /*1130*/  FADD R22, R22, 1 ;  /* 0x3f80000016167421 */ /* 0x000fc80000000000 */
[----:B------:R-:W-:Y:S01]  /*1140*/  FMUL R19, R19, R22 ;  /* 0x0000001613137220 */ /* 0x000fe20000400000 */
[----:B-1----:R-:W-:Y:S01]  /*1150*/  FADD R13, R17, 1 ;  /* 0x3f800000110d7421 */ /* 0x002fe20000000000 */
[----:B------:R-:W-:Y:S01]  /*1160*/  FMUL R14, R25, R18 ;  /* 0x00000012190e7220 */ /* 0x000fe20000400000 */
[----:B------:R-:W-:Y:S01]  /*1170*/  FMUL R12, R0, R5 ;  /* 0x00000005000c7220 */ /* 0x000fe20000400000 */
[----:B------:R-:W-:Y:S01]  /*1180*/  FMUL R18, R10, 0.5 ;  /* 0x3f0000000a127820 */ /* 0x000fe20000400000 */
[----:B------:R-:W-:Y:S01]  /*1190*/  FMUL R17, R9, 0.5 ;  /* 0x3f00000009117820 */ /* 0x000fe20000400000 */
[----:B------:R-:W-:Y:S01]  /*11a0*/  FADD R5, R4, 1 ;  /* 0x3f80000004057421 */ /* 0x000fe20000000000 */
[----:B------:R-:W-:Y:S01]  /*11b0*/  FMUL R15, R27, R26 ;  /* 0x0000001a1b0f7220 */ /* 0x000fe20000400000 */
[----:B------:R-:W-:Y:S01]  /*11c0*/  FMUL R13, R24, R13 ;  /* 0x0000000d180d7220 */ /* 0x000fe20000400000 */
[----:B------:R-:W-:Y:S01]  /*11d0*/  FMUL R17, R17, R20 ;  /* 0x0000001411117220 */ /* 0x000fe20000400000 */
[----:B------:R-:W-:Y:S01]  /*11e0*/  FMUL R16, R16, R5 ;  /* 0x0000000510107220 */ /* 0x000fe20000400000 */
[----:B------:R-:W-:Y:S01]  /*11f0*/  FMUL R18, R18, R21 ;  /* 0x0000001512127220 */ /* 0x000fe20000400000 */
[----:B------:R-:W-:Y:S04]  /*1200*/  STG.E.128 desc[UR4][R2.64+0x800], R8 ;  /* 0x0008000802007986 */ /* 0x000fe8000c101d04 */
[----:B------:R-:W-:Y:S04]  /*1210*/  STG.E.128 desc[UR4][R6.64], R12 ;  /* 0x0000000c06007986 */ /* 0x000fe8000c101d04 */
[----:B------:R-:W-:Y:S01]  /*1220*/  STG.E.128 desc[UR4][R6.64+0x800], R16 ;  /* 0x0008001006007986 */ /* 0x000fe2000c101d04 */
[----:B------:R-:W-:Y:S05]  /*1230*/  EXIT ;  /* 0x000000000000794d */ /* 0x000fea0003800000 */
.L_x_0:
[----:B------:R-:W-:-:S00]  /*1240*/  BRA `(.L_x_0) ;  /* 0xfffffffc00fc7947 */ /* 0x000fc0000383ffff */
[----:B------:R-:W-:-:S00]  /*1250*/  NOP ;  /* 0x0000000000007918 */ /* 0x000fc00000000000 */
        /* <DEDUP_REMOVED lines=10> */
.L_x_1:


//--------------------- .nv.global.init           --------------------------
	.section	.nv.global.init,"aw",@progbits
.nv.global.init:
	.type		_$_str,@object
	.size		_$_str,(.L_0 - _$_str)
_$_str:
        /*0000*/ 	.byte	0x5f, 0x5f, 0x43, 0x55, 0x44, 0x41, 0x5f, 0x46, 0x54, 0x5a, 0x00
.L_0:


//--------------------- .nv.constant0.triton_poi_fused_convolution_gelu_10 --------------------------
	.section	.nv.constant0.triton_poi_fused_convolution_gelu_10,"a",@progbits
	.sectionflags	@""
	.align	4
.nv.constant0.triton_poi_fused_convolution_gelu_10:
	.zero		556
